//
// Generated by NVIDIA NVVM Compiler
//
// Compiler Build ID: CL-36424714
// Cuda compilation tools, release 13.0, V13.0.88
// Based on NVVM 20.0.0
//

.version 9.0
.target sm_100
.address_size 64

	// .globl	_Z7olaCUDAv
.extern .func  (.param .b32 func_retval0) vprintf
(
	.param .b64 vprintf_param_0,
	.param .b64 vprintf_param_1
)
;
.global .align 1 .b8 $str[28] = {79, 108, 195, 161, 44, 32, 67, 85, 68, 65, 44, 32, 100, 105, 114, 101, 116, 111, 32, 100, 97, 32, 71, 80, 85, 33, 10};

.visible .entry _Z7olaCUDAv()
{
	.reg .b32 	%r<3>;
	.reg .b64 	%rd<3>;

	mov.u64 	%rd1, $str;
	cvta.global.u64 	%rd2, %rd1;
	{ // callseq 0, 0
	.param .b64 param0;
	st.param.b64 	[param0], %rd2;
	.param .b64 param1;
	st.param.b64 	[param1], 0;
	.param .b32 retval0;
	call.uni (retval0), 
	vprintf, 
	(
	param0, 
	param1
	);
	ld.param.b32 	%r1, [retval0];
	} // callseq 0
	ret;

}


// ===== COMPILED SASS (sm_100) =====

	.target	sm_100

	.elftype	@"ET_EXEC"


//--------------------- .note.nv.tkinfo           --------------------------
	.section	.note.nv.tkinfo,"",@"SHT_NOTE"
	.sectionflags	@"SHF_NOTE_NV_TKINFO"
	.tkinfo
        /*0018*/ 	.word	0x00000002
        /*0030*/ 	.string	""
        /*0030*/ 	.string	"ptxas"
        /*0030*/ 	.string	"Cuda compilation tools, release 13.0, V13.0.88"
        /*0030*/ 	.string	"Build cuda_13.0.r13.0/compiler.36424714_0"
        /*0030*/ 	.string	"-arch sm_100 -m 64 "



//--------------------- .note.nv.cuinfo           --------------------------
	.section	.note.nv.cuinfo,"",@"SHT_NOTE"
	.sectionflags	@"SHF_NOTE_NV_CUINFO"
        /*0018*/ 	.short	0x0002
        /*001a*/ 	.short	0x0064
        /*001c*/ 	.short	0x0082
	.zero		2


//--------------------- .nv.info                  --------------------------
	.section	.nv.info,"",@"SHT_CUDA_INFO"
	.align	4


	//----- nvinfo : EIATTR_REGCOUNT
	.align		4
        /*0000*/ 	.byte	0x04, 0x2f
        /*0002*/ 	.short	(.L_2 - .L_1)
	.align		4
.L_1:
        /*0004*/ 	.word	index@(_Z7olaCUDAv)
        /*0008*/ 	.word	0x00000018


	//----- nvinfo : EIATTR_FRAME_SIZE
	.align		4
.L_2:
        /*000c*/ 	.byte	0x04, 0x11
        /*000e*/ 	.short	(.L_4 - .L_3)
	.align		4
.L_3:
        /*0010*/ 	.word	index@(_Z7olaCUDAv)
        /*0014*/ 	.word	0x00000000


	//----- nvinfo : EIATTR_MIN_STACK_SIZE
	.align		4
.L_4:
        /*0018*/ 	.byte	0x04, 0x12
        /*001a*/ 	.short	(.L_6 - .L_5)
	.align		4
.L_5:
        /*001c*/ 	.word	index@(_Z7olaCUDAv)
        /*0020*/ 	.word	0x00000000
.L_6:


//--------------------- .nv.compat                --------------------------
	.section	.nv.compat,"",@"SHT_CUDA_COMPAT_INFO"
	.align	4
        /*0000*/ 	.byte	0x02, 0x09, 0x00, 0x00, 0x02, 0x02, 0x01, 0x00, 0x02, 0x05, 0x05, 0x00, 0x03, 0x07, 0x01, 0x01
        /*0010*/ 	.byte	0x02, 0x03, 0x00, 0x00, 0x02, 0x06, 0x01, 0x00, 0x04, 0x0b, 0x08, 0x00, 0x09, 0x00, 0x00, 0x00
        /*0020*/ 	.byte	0x00, 0x00, 0x00, 0x00


//--------------------- .nv.info._Z7olaCUDAv      --------------------------
	.section	.nv.info._Z7olaCUDAv,"",@"SHT_CUDA_INFO"
	.sectionflags	@""
	.align	4


	//----- nvinfo : EIATTR_CUDA_API_VERSION
	.align		4
        /*0000*/ 	.byte	0x04, 0x37
        /*0002*/ 	.short	(.L_8 - .L_7)
.L_7:
        /*0004*/ 	.word	0x00000082


	//----- nvinfo : EIATTR_SPARSE_MMA_MASK
	.align		4
.L_8:
        /*0008*/ 	.byte	0x03, 0x50
        /*000a*/ 	.short	0x0000


	//----- nvinfo : EIATTR_MAXREG_COUNT
	.align		4
        /*000c*/ 	.byte	0x03, 0x1b
        /*000e*/ 	.short	0x00ff


	//----- nvinfo : EIATTR_EXTERNS
	.align		4
        /*0010*/ 	.byte	0x04, 0x0f
        /*0012*/ 	.short	(.L_10 - .L_9)


	//   ....[0]....
	.align		4
.L_9:
        /*0014*/ 	.word	index@(vprintf)


	//----- nvinfo : EIATTR_MERCURY_ISA_VERSION
	.align		4
.L_10:
        /*0018*/ 	.byte	0x03, 0x5f
        /*001a*/ 	.short	0x0101


	//----- nvinfo : EIATTR_VRC_CTA_INIT_COUNT
	.align		4
        /*001c*/ 	.byte	0x02, 0x4a
	.zero		1
	.zero		1


	//----- nvinfo : EIATTR_SYSCALL_OFFSETS
	.align		4
        /*0020*/ 	.byte	0x04, 0x46
        /*0022*/ 	.short	(.L_12 - .L_11)


	//   ....[0]....
.L_11:
        /*0024*/ 	.word	0x00000080


	//----- nvinfo : EIATTR_EXIT_INSTR_OFFSETS
	.align		4
.L_12:
        /*0028*/ 	.byte	0x04, 0x1c
        /*002a*/ 	.short	(.L_14 - .L_13)


	//   ....[0]....
.L_13:
        /*002c*/ 	.word	0x00000090


	//----- nvinfo : EIATTR_SW_WAR
	.align		4
.L_14:
        /*0030*/ 	.byte	0x04, 0x36
        /*0032*/ 	.short	(.L_16 - .L_15)
.L_15:
        /*0034*/ 	.word	0x00000008
.L_16:


//--------------------- .nv.callgraph             --------------------------
	.section	.nv.callgraph,"",@"SHT_CUDA_CALLGRAPH"
	.align	4
	.sectionentsize	8
	.align		4
        /*0000*/ 	.word	0x00000000
	.align		4
        /*0004*/ 	.word	0xffffffff
	.align		4
        /*0008*/ 	.word	index@(_Z7olaCUDAv)
	.align		4
        /*000c*/ 	.word	index@(vprintf)
	.align		4
        /*0010*/ 	.word	0x00000000
	.align		4
        /*0014*/ 	.word	0xfffffffe
	.align		4
        /*0018*/ 	.word	0x00000000
	.align		4
        /*001c*/ 	.word	0xfffffffd
	.align		4
        /*0020*/ 	.word	0x00000000
	.align		4
        /*0024*/ 	.word	0xfffffffc


//--------------------- .nv.constant4             --------------------------
	.section	.nv.constant4,"a",@progbits
	.align	8
	.align		8
.nv.constant4:
        /*0000*/ 	.dword	vprintf
	.align		8
        /*0008*/ 	.dword	$str


//--------------------- .text._Z7olaCUDAv         --------------------------
	.section	.text._Z7olaCUDAv,"ax",@progbits
	.align	128
        .global         _Z7olaCUDAv
        .type           _Z7olaCUDAv,@function
        .size           _Z7olaCUDAv,(.L_x_2 - _Z7olaCUDAv)
        .other          _Z7olaCUDAv,@"STO_CUDA_ENTRY STV_DEFAULT"
_Z7olaCUDAv:
.text._Z7olaCUDAv:
[----:B------:R-:W0:Y:S01]  /*0000*/  LDC R1, c[0x0][0x37c] ;  /* 0x0000df00ff017b82 */ /* 0x000e220000000800 */
[----:B------:R-:W-:Y:S01]  /*0010*/  MOV R0, 0x0 ;  /* 0x0000000000007802 */ /* 0x000fe20000000f00 */
[----:B------:R-:W1:Y:S01]  /*0020*/  LDCU.64 UR4, c[0x4][0x8] ;  /* 0x01000100ff0477ac */ /* 0x000e620008000a00 */
[----:B------:R-:W-:-:S05]  /*0030*/  CS2R R6, SRZ ;  /* 0x0000000000067805 */ /* 0x000fca000001ff00 */
[----:B------:R2:W3:Y:S01]  /*0040*/  LDC.64 R2, c[0x4][R0] ;  /* 0x0100000000027b82 */ /* 0x0004e20000000a00 */
[----:B-1----:R-:W-:Y:S02]  /*0050*/  IMAD.U32 R4, RZ, RZ, UR4 ;  /* 0x00000004ff047e24 */ /* 0x002fe4000f8e00ff */
[----:B--2---:R-:W-:-:S07]  /*0060*/  IMAD.U32 R5, RZ, RZ, UR5 ;  /* 0x00000005ff057e24 */ /* 0x004fce000f8e00ff */
[----:B------:R-:W-:-:S07]  /*0070*/  LEPC R20, `(.L_x_0) ;  /* 0x000000001014794e */ /* 0x000fce0000000000 */
[----:B0--3--:R-:W-:Y:S05]  /*0080*/  CALL.ABS.NOINC R2 ;  /* 0x0000000002007343 */ /* 0x009fea0003c00000 */
.L_x_0:
[----:B------:R-:W-:Y:S05]  /*0090*/  EXIT ;  /* 0x000000000000794d */ /* 0x000fea0003800000 */
.L_x_1:
[----:B------:R-:W-:-:S00]  /*00a0*/  BRA `(.L_x_1) ;  /* 0xfffffffc00fc7947 */ /* 0x000fc0000383ffff */
[----:B------:R-:W-:-:S00]  /*00b0*/  NOP ;  /* 0x0000000000007918 */ /* 0x000fc00000000000 */
        /* <DEDUP_REMOVED lines=12> */
.L_x_2:


//--------------------- .nv.global.init           --------------------------
	.section	.nv.global.init,"aw",@progbits
.nv.global.init:
	.type		$str,@object
	.size		$str,(.L_0 - $str)
$str:
        /*0000*/ 	.byte	0x4f, 0x6c, 0xc3, 0xa1, 0x2c, 0x20, 0x43, 0x55, 0x44, 0x41, 0x2c, 0x20, 0x64, 0x69, 0x72, 0x65
        /*0010*/ 	.byte	0x74, 0x6f, 0x20, 0x64, 0x61, 0x20, 0x47, 0x50, 0x55, 0x21, 0x0a, 0x00
.L_0:


//--------------------- .nv.shared.reserved.0     --------------------------
	.section	.nv.shared.reserved.0,"aw",@nobits
	.weak		__nv_reservedSMEM_offset_0_alias
	.size		__nv_reservedSMEM_offset_0_alias, 0, 64
	.other		__nv_reservedSMEM_offset_0_alias,@"STO_CUDA_RESERVED_SHARED STV_DEFAULT"
__nv_reservedSMEM_offset_0_alias:
	.zero		0
	.zero		64


//--------------------- .nv.constant0._Z7olaCUDAv --------------------------
	.section	.nv.constant0._Z7olaCUDAv,"a",@progbits
	.sectionflags	@""
	.align	4
.nv.constant0._Z7olaCUDAv:
	.zero		896


//--------------------- SYMBOLS --------------------------

	.type		.nv.reservedSmem.offset0,@object
	.size		.nv.reservedSmem.offset0,0x4
	.type		vprintf,@function
